//
// Generated by NVIDIA NVVM Compiler
//
// Compiler Build ID: CL-36424714
// Cuda compilation tools, release 13.0, V13.0.88
// Based on NVVM 20.0.0
//

.version 9.0
.target sm_100
.address_size 64

	// .globl	_Z21matrixMulSharedMemoryPfS_S_i
// _ZZ21matrixMulSharedMemoryPfS_S_iE5tileA has been demoted
// _ZZ21matrixMulSharedMemoryPfS_S_iE5tileB has been demoted

.visible .entry _Z21matrixMulSharedMemoryPfS_S_i(
	.param .u64 .ptr .align 1 _Z21matrixMulSharedMemoryPfS_S_i_param_0,
	.param .u64 .ptr .align 1 _Z21matrixMulSharedMemoryPfS_S_i_param_1,
	.param .u64 .ptr .align 1 _Z21matrixMulSharedMemoryPfS_S_i_param_2,
	.param .u32 _Z21matrixMulSharedMemoryPfS_S_i_param_3
)
{
	.reg .pred 	%p<8>;
	.reg .b32 	%r<43>;
	.reg .b32 	%f<111>;
	.reg .b64 	%rd<13>;
	// demoted variable
	.shared .align 4 .b8 _ZZ21matrixMulSharedMemoryPfS_S_iE5tileA[4096];
	// demoted variable
	.shared .align 4 .b8 _ZZ21matrixMulSharedMemoryPfS_S_iE5tileB[4096];
	ld.param.u64 	%rd3, [_Z21matrixMulSharedMemoryPfS_S_i_param_0];
	ld.param.u64 	%rd4, [_Z21matrixMulSharedMemoryPfS_S_i_param_1];
	ld.param.u64 	%rd5, [_Z21matrixMulSharedMemoryPfS_S_i_param_2];
	ld.param.u32 	%r24, [_Z21matrixMulSharedMemoryPfS_S_i_param_3];
	mov.u32 	%r25, %ctaid.y;
	shl.b32 	%r26, %r25, 5;
	mov.u32 	%r40, %tid.y;
	add.s32 	%r2, %r26, %r40;
	mov.u32 	%r27, %ctaid.x;
	shl.b32 	%r3, %r27, 5;
	mov.u32 	%r38, %tid.x;
	add.s32 	%r5, %r3, %r38;
	setp.lt.s32 	%p1, %r24, 1;
	mov.f32 	%f110, 0f00000000;
	@%p1 bra 	$L__BB0_7;
	add.s32 	%r28, %r24, 31;
	shr.u32 	%r29, %r28, 5;
	shl.b32 	%r30, %r40, 7;
	mov.u32 	%r31, _ZZ21matrixMulSharedMemoryPfS_S_iE5tileA;
	add.s32 	%r6, %r31, %r30;
	shl.b32 	%r32, %r38, 2;
	add.s32 	%r7, %r6, %r32;
	mov.u32 	%r33, _ZZ21matrixMulSharedMemoryPfS_S_iE5tileB;
	add.s32 	%r9, %r33, %r32;
	add.s32 	%r8, %r9, %r30;
	neg.s32 	%r42, %r29;
	mad.lo.s32 	%r34, %r40, %r24, %r38;
	add.s32 	%r41, %r34, %r3;
	shl.b32 	%r12, %r24, 5;
	mad.lo.s32 	%r39, %r24, %r2, %r38;
	cvta.to.global.u64 	%rd1, %rd3;
	cvta.to.global.u64 	%rd2, %rd4;
	mov.f32 	%f110, 0f00000000;
$L__BB0_2:
	max.u32 	%r35, %r2, %r38;
	setp.ge.u32 	%p2, %r35, %r24;
	mov.f32 	%f108, 0f00000000;
	@%p2 bra 	$L__BB0_4;
	mul.wide.u32 	%rd6, %r39, 4;
	add.s64 	%rd7, %rd1, %rd6;
	ld.global.f32 	%f108, [%rd7];
$L__BB0_4:
	setp.ge.s32 	%p3, %r5, %r24;
	st.shared.f32 	[%r7], %f108;
	setp.ge.u32 	%p4, %r40, %r24;
	mov.f32 	%f109, 0f00000000;
	or.pred  	%p5, %p3, %p4;
	@%p5 bra 	$L__BB0_6;
	mul.wide.u32 	%rd8, %r41, 4;
	add.s64 	%rd9, %rd2, %rd8;
	ld.global.f32 	%f109, [%rd9];
$L__BB0_6:
	st.shared.f32 	[%r8], %f109;
	bar.sync 	0;
	ld.shared.f32 	%f12, [%r6];
	ld.shared.f32 	%f13, [%r9];
	fma.rn.f32 	%f14, %f12, %f13, %f110;
	ld.shared.f32 	%f15, [%r6+4];
	ld.shared.f32 	%f16, [%r9+128];
	fma.rn.f32 	%f17, %f15, %f16, %f14;
	ld.shared.f32 	%f18, [%r6+8];
	ld.shared.f32 	%f19, [%r9+256];
	fma.rn.f32 	%f20, %f18, %f19, %f17;
	ld.shared.f32 	%f21, [%r6+12];
	ld.shared.f32 	%f22, [%r9+384];
	fma.rn.f32 	%f23, %f21, %f22, %f20;
	ld.shared.f32 	%f24, [%r6+16];
	ld.shared.f32 	%f25, [%r9+512];
	fma.rn.f32 	%f26, %f24, %f25, %f23;
	ld.shared.f32 	%f27, [%r6+20];
	ld.shared.f32 	%f28, [%r9+640];
	fma.rn.f32 	%f29, %f27, %f28, %f26;
	ld.shared.f32 	%f30, [%r6+24];
	ld.shared.f32 	%f31, [%r9+768];
	fma.rn.f32 	%f32, %f30, %f31, %f29;
	ld.shared.f32 	%f33, [%r6+28];
	ld.shared.f32 	%f34, [%r9+896];
	fma.rn.f32 	%f35, %f33, %f34, %f32;
	ld.shared.f32 	%f36, [%r6+32];
	ld.shared.f32 	%f37, [%r9+1024];
	fma.rn.f32 	%f38, %f36, %f37, %f35;
	ld.shared.f32 	%f39, [%r6+36];
	ld.shared.f32 	%f40, [%r9+1152];
	fma.rn.f32 	%f41, %f39, %f40, %f38;
	ld.shared.f32 	%f42, [%r6+40];
	ld.shared.f32 	%f43, [%r9+1280];
	fma.rn.f32 	%f44, %f42, %f43, %f41;
	ld.shared.f32 	%f45, [%r6+44];
	ld.shared.f32 	%f46, [%r9+1408];
	fma.rn.f32 	%f47, %f45, %f46, %f44;
	ld.shared.f32 	%f48, [%r6+48];
	ld.shared.f32 	%f49, [%r9+1536];
	fma.rn.f32 	%f50, %f48, %f49, %f47;
	ld.shared.f32 	%f51, [%r6+52];
	ld.shared.f32 	%f52, [%r9+1664];
	fma.rn.f32 	%f53, %f51, %f52, %f50;
	ld.shared.f32 	%f54, [%r6+56];
	ld.shared.f32 	%f55, [%r9+1792];
	fma.rn.f32 	%f56, %f54, %f55, %f53;
	ld.shared.f32 	%f57, [%r6+60];
	ld.shared.f32 	%f58, [%r9+1920];
	fma.rn.f32 	%f59, %f57, %f58, %f56;
	ld.shared.f32 	%f60, [%r6+64];
	ld.shared.f32 	%f61, [%r9+2048];
	fma.rn.f32 	%f62, %f60, %f61, %f59;
	ld.shared.f32 	%f63, [%r6+68];
	ld.shared.f32 	%f64, [%r9+2176];
	fma.rn.f32 	%f65, %f63, %f64, %f62;
	ld.shared.f32 	%f66, [%r6+72];
	ld.shared.f32 	%f67, [%r9+2304];
	fma.rn.f32 	%f68, %f66, %f67, %f65;
	ld.shared.f32 	%f69, [%r6+76];
	ld.shared.f32 	%f70, [%r9+2432];
	fma.rn.f32 	%f71, %f69, %f70, %f68;
	ld.shared.f32 	%f72, [%r6+80];
	ld.shared.f32 	%f73, [%r9+2560];
	fma.rn.f32 	%f74, %f72, %f73, %f71;
	ld.shared.f32 	%f75, [%r6+84];
	ld.shared.f32 	%f76, [%r9+2688];
	fma.rn.f32 	%f77, %f75, %f76, %f74;
	ld.shared.f32 	%f78, [%r6+88];
	ld.shared.f32 	%f79, [%r9+2816];
	fma.rn.f32 	%f80, %f78, %f79, %f77;
	ld.shared.f32 	%f81, [%r6+92];
	ld.shared.f32 	%f82, [%r9+2944];
	fma.rn.f32 	%f83, %f81, %f82, %f80;
	ld.shared.f32 	%f84, [%r6+96];
	ld.shared.f32 	%f85, [%r9+3072];
	fma.rn.f32 	%f86, %f84, %f85, %f83;
	ld.shared.f32 	%f87, [%r6+100];
	ld.shared.f32 	%f88, [%r9+3200];
	fma.rn.f32 	%f89, %f87, %f88, %f86;
	ld.shared.f32 	%f90, [%r6+104];
	ld.shared.f32 	%f91, [%r9+3328];
	fma.rn.f32 	%f92, %f90, %f91, %f89;
	ld.shared.f32 	%f93, [%r6+108];
	ld.shared.f32 	%f94, [%r9+3456];
	fma.rn.f32 	%f95, %f93, %f94, %f92;
	ld.shared.f32 	%f96, [%r6+112];
	ld.shared.f32 	%f97, [%r9+3584];
	fma.rn.f32 	%f98, %f96, %f97, %f95;
	ld.shared.f32 	%f99, [%r6+116];
	ld.shared.f32 	%f100, [%r9+3712];
	fma.rn.f32 	%f101, %f99, %f100, %f98;
	ld.shared.f32 	%f102, [%r6+120];
	ld.shared.f32 	%f103, [%r9+3840];
	fma.rn.f32 	%f104, %f102, %f103, %f101;
	ld.shared.f32 	%f105, [%r6+124];
	ld.shared.f32 	%f106, [%r9+3968];
	fma.rn.f32 	%f110, %f105, %f106, %f104;
	bar.sync 	0;
	add.s32 	%r42, %r42, 1;
	setp.ne.s32 	%p6, %r42, 0;
	add.s32 	%r41, %r41, %r12;
	add.s32 	%r40, %r40, 32;
	add.s32 	%r39, %r39, 32;
	add.s32 	%r38, %r38, 32;
	@%p6 bra 	$L__BB0_2;
$L__BB0_7:
	max.s32 	%r36, %r2, %r5;
	setp.ge.s32 	%p7, %r36, %r24;
	@%p7 bra 	$L__BB0_9;
	mad.lo.s32 	%r37, %r24, %r2, %r5;
	cvta.to.global.u64 	%rd10, %rd5;
	mul.wide.s32 	%rd11, %r37, 4;
	add.s64 	%rd12, %rd10, %rd11;
	st.global.f32 	[%rd12], %f110;
$L__BB0_9:
	ret;

}


// ===== COMPILED SASS (sm_100) =====

	.target	sm_100

	.elftype	@"ET_EXEC"


//--------------------- .note.nv.tkinfo           --------------------------
	.section	.note.nv.tkinfo,"",@"SHT_NOTE"
	.sectionflags	@"SHF_NOTE_NV_TKINFO"
	.tkinfo
        /*0018*/ 	.word	0x00000002
        /*0030*/ 	.string	""
        /*0030*/ 	.string	"ptxas"
        /*0030*/ 	.string	"Cuda compilation tools, release 13.0, V13.0.88"
        /*0030*/ 	.string	"Build cuda_13.0.r13.0/compiler.36424714_0"
        /*0030*/ 	.string	"-arch sm_100 -m 64 "



//--------------------- .note.nv.cuinfo           --------------------------
	.section	.note.nv.cuinfo,"",@"SHT_NOTE"
	.sectionflags	@"SHF_NOTE_NV_CUINFO"
        /*0018*/ 	.short	0x0002
        /*001a*/ 	.short	0x0064
        /*001c*/ 	.short	0x0082
	.zero		2


//--------------------- .nv.info                  --------------------------
	.section	.nv.info,"",@"SHT_CUDA_INFO"
	.align	4


	//----- nvinfo : EIATTR_REGCOUNT
	.align		4
        /*0000*/ 	.byte	0x04, 0x2f
        /*0002*/ 	.short	(.L_1 - .L_0)
	.align		4
.L_0:
        /*0004*/ 	.word	index@(_Z21matrixMulSharedMemoryPfS_S_i)
        /*0008*/ 	.word	0x00000020


	//----- nvinfo : EIATTR_FRAME_SIZE
	.align		4
.L_1:
        /*000c*/ 	.byte	0x04, 0x11
        /*000e*/ 	.short	(.L_3 - .L_2)
	.align		4
.L_2:
        /*0010*/ 	.word	index@(_Z21matrixMulSharedMemoryPfS_S_i)
        /*0014*/ 	.word	0x00000000


	//----- nvinfo : EIATTR_MIN_STACK_SIZE
	.align		4
.L_3:
        /*0018*/ 	.byte	0x04, 0x12
        /*001a*/ 	.short	(.L_5 - .L_4)
	.align		4
.L_4:
        /*001c*/ 	.word	index@(_Z21matrixMulSharedMemoryPfS_S_i)
        /*0020*/ 	.word	0x00000000
.L_5:


//--------------------- .nv.compat                --------------------------
	.section	.nv.compat,"",@"SHT_CUDA_COMPAT_INFO"
	.align	4
        /*0000*/ 	.byte	0x02, 0x09, 0x00, 0x00, 0x02, 0x02, 0x01, 0x00, 0x02, 0x05, 0x05, 0x00, 0x03, 0x07, 0x01, 0x01
        /*0010*/ 	.byte	0x02, 0x03, 0x00, 0x00, 0x02, 0x06, 0x01, 0x00, 0x04, 0x0b, 0x08, 0x00, 0x09, 0x00, 0x00, 0x00
        /*0020*/ 	.byte	0x00, 0x00, 0x00, 0x00


//--------------------- .nv.info._Z21matrixMulSharedMemoryPfS_S_i --------------------------
	.section	.nv.info._Z21matrixMulSharedMemoryPfS_S_i,"",@"SHT_CUDA_INFO"
	.sectionflags	@""
	.align	4


	//----- nvinfo : EIATTR_CUDA_API_VERSION
	.align		4
        /*0000*/ 	.byte	0x04, 0x37
        /*0002*/ 	.short	(.L_7 - .L_6)
.L_6:
        /*0004*/ 	.word	0x00000082


	//----- nvinfo : EIATTR_KPARAM_INFO
	.align		4
.L_7:
        /*0008*/ 	.byte	0x04, 0x17
        /*000a*/ 	.short	(.L_9 - .L_8)
.L_8:
        /*000c*/ 	.word	0x00000000
        /*0010*/ 	.short	0x0003
        /*0012*/ 	.short	0x0018
        /*0014*/ 	.byte	0x00, 0xf0, 0x11, 0x00


	//----- nvinfo : EIATTR_KPARAM_INFO
	.align		4
.L_9:
        /*0018*/ 	.byte	0x04, 0x17
        /*001a*/ 	.short	(.L_11 - .L_10)
.L_10:
        /*001c*/ 	.word	0x00000000
        /*0020*/ 	.short	0x0002
        /*0022*/ 	.short	0x0010
        /*0024*/ 	.byte	0x00, 0xf5, 0x21, 0x00


	//----- nvinfo : EIATTR_KPARAM_INFO
	.align		4
.L_11:
        /*0028*/ 	.byte	0x04, 0x17
        /*002a*/ 	.short	(.L_13 - .L_12)
.L_12:
        /*002c*/ 	.word	0x00000000
        /*0030*/ 	.short	0x0001
        /*0032*/ 	.short	0x0008
        /*0034*/ 	.byte	0x00, 0xf5, 0x21, 0x00


	//----- nvinfo : EIATTR_KPARAM_INFO
	.align		4
.L_13:
        /*0038*/ 	.byte	0x04, 0x17
        /*003a*/ 	.short	(.L_15 - .L_14)
.L_14:
        /*003c*/ 	.word	0x00000000
        /*0040*/ 	.short	0x0000
        /*0042*/ 	.short	0x0000
        /*0044*/ 	.byte	0x00, 0xf5, 0x21, 0x00


	//----- nvinfo : EIATTR_SPARSE_MMA_MASK
	.align		4
.L_15:
        /*0048*/ 	.byte	0x03, 0x50
        /*004a*/ 	.short	0x0000


	//----- nvinfo : EIATTR_MAXREG_COUNT
	.align		4
        /*004c*/ 	.byte	0x03, 0x1b
        /*004e*/ 	.short	0x00ff


	//----- nvinfo : EIATTR_NUM_BARRIERS
	.align		4
        /*0050*/ 	.byte	0x02, 0x4c
        /*0052*/ 	.byte	0x01
	.zero		1


	//----- nvinfo : EIATTR_MERCURY_ISA_VERSION
	.align		4
        /*0054*/ 	.byte	0x03, 0x5f
        /*0056*/ 	.short	0x0101


	//----- nvinfo : EIATTR_VRC_CTA_INIT_COUNT
	.align		4
        /*0058*/ 	.byte	0x02, 0x4a
	.zero		1
	.zero		1


	//----- nvinfo : EIATTR_EXIT_INSTR_OFFSETS
	.align		4
        /*005c*/ 	.byte	0x04, 0x1c
        /*005e*/ 	.short	(.L_17 - .L_16)


	//   ....[0]....
.L_16:
        /*0060*/ 	.word	0x00000800


	//   ....[1]....
        /*0064*/ 	.word	0x00000850


	//----- nvinfo : EIATTR_CBANK_PARAM_SIZE
	.align		4
.L_17:
        /*0068*/ 	.byte	0x03, 0x19
        /*006a*/ 	.short	0x001c


	//----- nvinfo : EIATTR_PARAM_CBANK
	.align		4
        /*006c*/ 	.byte	0x04, 0x0a
        /*006e*/ 	.short	(.L_19 - .L_18)
	.align		4
.L_18:
        /*0070*/ 	.word	index@(.nv.constant0._Z21matrixMulSharedMemoryPfS_S_i)
        /*0074*/ 	.short	0x0380
        /*0076*/ 	.short	0x001c


	//----- nvinfo : EIATTR_SW_WAR
	.align		4
.L_19:
        /*0078*/ 	.byte	0x04, 0x36
        /*007a*/ 	.short	(.L_21 - .L_20)
.L_20:
        /*007c*/ 	.word	0x00000008
.L_21:


//--------------------- .nv.callgraph             --------------------------
	.section	.nv.callgraph,"",@"SHT_CUDA_CALLGRAPH"
	.align	4
	.sectionentsize	8
	.align		4
        /*0000*/ 	.word	0x00000000
	.align		4
        /*0004*/ 	.word	0xffffffff
	.align		4
        /*0008*/ 	.word	0x00000000
	.align		4
        /*000c*/ 	.word	0xfffffffe
	.align		4
        /*0010*/ 	.word	0x00000000
	.align		4
        /*0014*/ 	.word	0xfffffffd
	.align		4
        /*0018*/ 	.word	0x00000000
	.align		4
        /*001c*/ 	.word	0xfffffffc


//--------------------- .text._Z21matrixMulSharedMemoryPfS_S_i --------------------------
	.section	.text._Z21matrixMulSharedMemoryPfS_S_i,"ax",@progbits
	.align	128
        .global         _Z21matrixMulSharedMemoryPfS_S_i
        .type           _Z21matrixMulSharedMemoryPfS_S_i,@function
        .size           _Z21matrixMulSharedMemoryPfS_S_i,(.L_x_3 - _Z21matrixMulSharedMemoryPfS_S_i)
        .other          _Z21matrixMulSharedMemoryPfS_S_i,@"STO_CUDA_ENTRY STV_DEFAULT"
_Z21matrixMulSharedMemoryPfS_S_i:
.text._Z21matrixMulSharedMemoryPfS_S_i:
[----:B------:R-:W-:Y:S01]  /*0000*/  LDC R1, c[0x0][0x37c] ;  /* 0x0000df00ff017b82 */ /* 0x000fe20000000800 */
[----:B------:R-:W0:Y:S01]  /*0010*/  LDCU UR4, c[0x0][0x398] ;  /* 0x00007300ff0477ac */ /* 0x000e220008000800 */
[----:B------:R-:W1:Y:S01]  /*0020*/  S2R R20, SR_CTAID.Y ;  /* 0x0000000000147919 */ /* 0x000e620000002600 */
[----:B------:R-:W-:Y:S01]  /*0030*/  HFMA2 R23, -RZ, RZ, 0, 0 ;  /* 0x00000000ff177431 */ /* 0x000fe200000001ff */
[----:B------:R-:W2:Y:S01]  /*0040*/  LDCU.64 UR8, c[0x0][0x358] ;  /* 0x00006b00ff0877ac */ /* 0x000ea20008000a00 */
[----:B------:R-:W1:Y:S01]  /*0050*/  S2R R18, SR_TID.Y ;  /* 0x0000000000127919 */ /* 0x000e620000002200 */
[----:B------:R-:W3:Y:S01]  /*0060*/  S2R R4, SR_CTAID.X ;  /* 0x0000000000047919 */ /* 0x000ee20000002500 */
[----:B------:R-:W3:Y:S01]  /*0070*/  S2R R19, SR_TID.X ;  /* 0x0000000000137919 */ /* 0x000ee20000002100 */
[----:B0-----:R-:W-:-:S04]  /*0080*/  MOV R6, UR4 ;  /* 0x0000000400067c02 */ /* 0x001fc80008000f00 */
[----:B------:R-:W-:Y:S02]  /*0090*/  ISETP.GE.AND P0, PT, R6, 0x1, PT ;  /* 0x000000010600780c */ /* 0x000fe40003f06270 */
[----:B-1----:R-:W-:Y:S02]  /*00a0*/  LEA R20, R20, R18, 0x5 ;  /* 0x0000001214147211 */ /* 0x002fe400078e28ff */
[----:B---3--:R-:W-:-:S09]  /*00b0*/  LEA R21, R4, R19, 0x5 ;  /* 0x0000001304157211 */ /* 0x008fd200078e28ff */
[----:B--2---:R-:W-:Y:S05]  /*00c0*/  @!P0 BRA `(.L_x_0) ;  /* 0x0000000400c48947 */ /* 0x004fea0003800000 */
[----:B------:R-:W0:Y:S01]  /*00d0*/  S2UR UR6, SR_CgaCtaId ;  /* 0x00000000000679c3 */ /* 0x000e220000008800 */
[----:B------:R-:W-:Y:S01]  /*00e0*/  UMOV UR4, 0x400 ;  /* 0x0000040000047882 */ /* 0x000fe20000000000 */
[----:B------:R-:W-:Y:S01]  /*00f0*/  IADD3 R2, PT, PT, R6, 0x1f, RZ ;  /* 0x0000001f06027810 */ /* 0x000fe20007ffe0ff */
[----:B------:R-:W-:Y:S01]  /*0100*/  UIADD3 UR5, UPT, UPT, UR4, 0x1000, URZ ;  /* 0x0000100004057890 */ /* 0x000fe2000fffe0ff */
[-CC-:B------:R-:W-:Y:S01]  /*0110*/  IMAD R17, R18, R6.reuse, R19.reuse ;  /* 0x0000000612117224 */ /* 0x180fe200078e0213 */
[----:B------:R-:W-:Y:S01]  /*0120*/  MOV R23, RZ ;  /* 0x000000ff00177202 */ /* 0x000fe20000000f00 */
[----:B------:R-:W-:Y:S01]  /*0130*/  IMAD R7, R20, R6, R19 ;  /* 0x0000000614077224 */ /* 0x000fe200078e0213 */
[----:B------:R-:W-:Y:S01]  /*0140*/  SHF.R.U32.HI R2, RZ, 0x5, R2 ;  /* 0x00000005ff027819 */ /* 0x000fe20000011602 */
[----:B------:R-:W1:Y:S01]  /*0150*/  LDC R0, c[0x0][0x398] ;  /* 0x0000e600ff007b82 */ /* 0x000e620000000800 */
[----:B------:R-:W-:Y:S02]  /*0160*/  LEA R17, R4, R17, 0x5 ;  /* 0x0000001104117211 */ /* 0x000fe400078e28ff */
[----:B------:R-:W-:Y:S01]  /*0170*/  IADD3 R16, PT, PT, -R2, RZ, RZ ;  /* 0x000000ff02107210 */ /* 0x000fe20007ffe1ff */
[----:B0-----:R-:W-:-:S02]  /*0180*/  ULEA UR4, UR6, UR4, 0x18 ;  /* 0x0000000406047291 */ /* 0x001fc4000f8ec0ff */
[----:B------:R-:W-:-:S04]  /*0190*/  ULEA UR5, UR6, UR5, 0x18 ;  /* 0x0000000506057291 */ /* 0x000fc8000f8ec0ff */
[C---:B------:R-:W-:Y:S02]  /*01a0*/  LEA R5, R18.reuse, UR4, 0x7 ;  /* 0x0000000412057c11 */ /* 0x040fe4000f8e38ff */
[C---:B------:R-:W-:Y:S02]  /*01b0*/  LEA R3, R19.reuse, UR5, 0x2 ;  /* 0x0000000513037c11 */ /* 0x040fe4000f8e10ff */
[----:B------:R-:W-:Y:S02]  /*01c0*/  LEA R4, R19, R5, 0x2 ;  /* 0x0000000513047211 */ /* 0x000fe400078e10ff */
[----:B------:R-:W-:-:S07]  /*01d0*/  LEA R2, R18, R3, 0x7 ;  /* 0x0000000312027211 */ /* 0x000fce00078e38ff */
.L_x_1:
[----:B-1----:R-:W-:Y:S01]  /*01e0*/  MOV R6, R0 ;  /* 0x0000000000067202 */ /* 0x002fe20000000f00 */
[----:B------:R-:W-:Y:S01]  /*01f0*/  HFMA2 R27, -RZ, RZ, 0, 0 ;  /* 0x00000000ff1b7431 */ /* 0x000fe200000001ff */
[----:B------:R-:W-:Y:S02]  /*0200*/  VIMNMX.U32 R9, PT, PT, R20, R19, !PT ;  /* 0x0000001314097248 */ /* 0x000fe40007fe0000 */
[-C--:B------:R-:W-:Y:S02]  /*0210*/  ISETP.GE.U32.AND P0, PT, R18, R6.reuse, PT ;  /* 0x000000061200720c */ /* 0x080fe40003f06070 */
[-C--:B------:R-:W-:Y:S02]  /*0220*/  ISETP.GE.U32.AND P1, PT, R9, R6.reuse, PT ;  /* 0x000000060900720c */ /* 0x080fe40003f26070 */
[----:B------:R-:W-:Y:S02]  /*0230*/  ISETP.GE.OR P0, PT, R21, R6, P0 ;  /* 0x000000061500720c */ /* 0x000fe40000706670 */
[----:B------:R-:W-:-:S09]  /*0240*/  MOV R29, RZ ;  /* 0x000000ff001d7202 */ /* 0x000fd20000000f00 */
[----:B------:R-:W0:Y:S08]  /*0250*/  @!P1 LDC.64 R10, c[0x0][0x380] ;  /* 0x0000e000ff0a9b82 */ /* 0x000e300000000a00 */
[----:B------:R-:W1:Y:S01]  /*0260*/  @!P0 LDC.64 R8, c[0x0][0x388] ;  /* 0x0000e200ff088b82 */ /* 0x000e620000000a00 */
[----:B0-----:R-:W-:-:S05]  /*0270*/  @!P1 IMAD.WIDE.U32 R10, R7, 0x4, R10 ;  /* 0x00000004070a9825 */ /* 0x001fca00078e000a */
[----:B------:R-:W2:Y:S01]  /*0280*/  @!P1 LDG.E R27, desc[UR8][R10.64] ;  /* 0x000000080a1b9981 */ /* 0x000ea2000c1e1900 */
[----:B-1----:R-:W-:-:S05]  /*0290*/  @!P0 IMAD.WIDE.U32 R8, R17, 0x4, R8 ;  /* 0x0000000411088825 */ /* 0x002fca00078e0008 */
[----:B------:R-:W3:Y:S04]  /*02a0*/  @!P0 LDG.E R29, desc[UR8][R8.64] ;  /* 0x00000008081d8981 */ /* 0x000ee8000c1e1900 */
[----:B--2---:R-:W-:Y:S04]  /*02b0*/  STS [R4], R27 ;  /* 0x0000001b04007388 */ /* 0x004fe80000000800 */
[----:B---3--:R-:W-:Y:S01]  /*02c0*/  STS [R2], R29 ;  /* 0x0000001d02007388 */ /* 0x008fe20000000800 */
[----:B------:R-:W-:Y:S06]  /*02d0*/  BAR.SYNC.DEFER_BLOCKING 0x0 ;  /* 0x0000000000007b1d */ /* 0x000fec0000010000 */
[----:B------:R-:W-:Y:S04]  /*02e0*/  LDS R22, [R3] ;  /* 0x0000000003167984 */ /* 0x000fe80000000800 */
[----:B------:R-:W0:Y:S04]  /*02f0*/  LDS.128 R12, [R5] ;  /* 0x00000000050c7984 */ /* 0x000e280000000c00 */
[----:B------:R-:W1:Y:S04]  /*0300*/  LDS R26, [R3+0x80] ;  /* 0x00008000031a7984 */ /* 0x000e680000000800 */
[----:B------:R-:W2:Y:S04]  /*0310*/  LDS R25, [R3+0x100] ;  /* 0x0001000003197984 */ /* 0x000ea80000000800 */
[----:B------:R-:W3:Y:S04]  /*0320*/  LDS R24, [R3+0x180] ;  /* 0x0001800003187984 */ /* 0x000ee80000000800 */
[----:B------:R-:W-:Y:S01]  /*0330*/  LDS.128 R8, [R5+0x10] ;  /* 0x0000100005087984 */ /* 0x000fe20000000c00 */
[----:B0-----:R-:W-:-:S03]  /*0340*/  FFMA R12, R12, R22, R23 ;  /* 0x000000160c0c7223 */ /* 0x001fc60000000017 */
[----:B------:R-:W0:Y:S01]  /*0350*/  LDS R23, [R3+0x200] ;  /* 0x0002000003177984 */ /* 0x000e220000000800 */
[----:B-1----:R-:W-:-:S03]  /*0360*/  FFMA R12, R26, R13, R12 ;  /* 0x0000000d1a0c7223 */ /* 0x002fc6000000000c */
[----:B------:R-:W1:Y:S01]  /*0370*/  LDS R22, [R3+0x280] ;  /* 0x0002800003167984 */ /* 0x000e620000000800 */
[----:B--2---:R-:W-:-:S03]  /*0380*/  FFMA R13, R25, R14, R12 ;  /* 0x0000000e190d7223 */ /* 0x004fc6000000000c */
[----:B------:R-:W2:Y:S01]  /*0390*/  LDS R25, [R3+0x300] ;  /* 0x0003000003197984 */ /* 0x000ea20000000800 */
[----:B---3--:R-:W-:-:S03]  /*03a0*/  FFMA R13, R24, R15, R13 ;  /* 0x0000000f180d7223 */ /* 0x008fc6000000000d */
[----:B------:R-:W3:Y:S04]  /*03b0*/  LDS R24, [R3+0x380] ;  /* 0x0003800003187984 */ /* 0x000ee80000000800 */
[----:B------:R-:W-:Y:S01]  /*03c0*/  LDS R26, [R3+0xb80] ;  /* 0x000b8000031a7984 */ /* 0x000fe20000000800 */
[----:B0-----:R-:W-:-:S03]  /*03d0*/  FFMA R27, R8, R23, R13 ;  /* 0x00000017081b7223 */ /* 0x001fc6000000000d */
[----:B------:R-:W-:Y:S04]  /*03e0*/  LDS R23, [R3+0x400] ;  /* 0x0004000003177984 */ /* 0x000fe80000000800 */
[----:B------:R-:W0:Y:S01]  /*03f0*/  LDS.128 R12, [R5+0x20] ;  /* 0x00002000050c7984 */ /* 0x000e220000000c00 */
[----:B-1----:R-:W-:-:S03]  /*0400*/  FFMA R8, R22, R9, R27 ;  /* 0x0000000916087223 */ /* 0x002fc6000000001b */
[----:B------:R-:W1:Y:S01]  /*0410*/  LDS R22, [R3+0x480] ;  /* 0x0004800003167984 */ /* 0x000e620000000800 */
[----:B--2---:R-:W-:-:S03]  /*0420*/  FFMA R9, R25, R10, R8 ;  /* 0x0000000a19097223 */ /* 0x004fc60000000008 */
[----:B------:R-:W2:Y:S01]  /*0430*/  LDS R25, [R3+0x500] ;  /* 0x0005000003197984 */ /* 0x000ea20000000800 */
[----:B---3--:R-:W-:-:S03]  /*0440*/  FFMA R9, R24, R11, R9 ;  /* 0x0000000b18097223 */ /* 0x008fc60000000009 */
[----:B------:R-:W3:Y:S01]  /*0450*/  LDS R24, [R3+0x580] ;  /* 0x0005800003187984 */ /* 0x000ee20000000800 */
        /* <DEDUP_REMOVED lines=26> */
[----:B------:R-:W-:Y:S04]  /*0600*/  LDS R27, [R3+0xc00] ;  /* 0x000c0000031b7984 */ /* 0x000fe80000000800 */
[----:B------:R-:W-:Y:S01]  /*0610*/  LDS R24, [R3+0xc80] ;  /* 0x000c800003187984 */ /* 0x000fe20000000800 */
[----:B0-----:R-:W-:-:S03]  /*0620*/  FFMA R23, R8, R23, R13 ;  /* 0x0000001708177223 */ /* 0x001fc6000000000d */
[----:B------:R-:W0:Y:S01]  /*0630*/  LDS.128 R12, [R5+0x60] ;  /* 0x00006000050c7984 */ /* 0x000e220000000c00 */
[----:B-1----:R-:W-:-:S03]  /*0640*/  FFMA R22, R22, R9, R23 ;  /* 0x0000000916167223 */ /* 0x002fc60000000017 */
[----:B------:R-:W1:Y:S01]  /*0650*/  LDS R23, [R3+0xd00] ;  /* 0x000d000003177984 */ /* 0x000e620000000800 */
[----:B--2---:R-:W-:-:S03]  /*0660*/  FFMA R25, R25, R10, R22 ;  /* 0x0000000a19197223 */ /* 0x004fc60000000016 */
[----:B------:R-:W2:Y:S01]  /*0670*/  LDS R22, [R3+0xd80] ;  /* 0x000d800003167984 */ /* 0x000ea20000000800 */
[----:B------:R-:W-:-:S03]  /*0680*/  FFMA R11, R26, R11, R25 ;  /* 0x0000000b1a0b7223 */ /* 0x000fc60000000019 */
[----:B------:R-:W-:Y:S01]  /*0690*/  LDS R25, [R3+0xe00] ;  /* 0x000e000003197984 */ /* 0x000fe20000000800 */
[----:B0-----:R-:W-:-:S03]  /*06a0*/  FFMA R27, R12, R27, R11 ;  /* 0x0000001b0c1b7223 */ /* 0x001fc6000000000b */
[----:B------:R-:W0:Y:S01]  /*06b0*/  LDS.128 R8, [R5+0x70] ;  /* 0x0000700005087984 */ /* 0x000e220000000c00 */
[----:B------:R-:W-:-:S03]  /*06c0*/  FFMA R24, R24, R13, R27 ;  /* 0x0000000d18187223 */ /* 0x000fc6000000001b */
[----:B------:R-:W3:Y:S04]  /*06d0*/  LDS R27, [R3+0xe80] ;  /* 0x000e8000031b7984 */ /* 0x000ee80000000800 */
[----:B------:R-:W4:Y:S04]  /*06e0*/  LDS R13, [R3+0xf00] ;  /* 0x000f0000030d7984 */ /* 0x000f280000000800 */
[----:B------:R-:W5:Y:S01]  /*06f0*/  LDS R12, [R3+0xf80] ;  /* 0x000f8000030c7984 */ /* 0x000f620000000800 */
[----:B-1----:R-:W-:Y:S01]  /*0700*/  FFMA R23, R23, R14, R24 ;  /* 0x0000000e17177223 */ /* 0x002fe20000000018 */
[----:B------:R-:W-:-:S03]  /*0710*/  IADD3 R16, PT, PT, R16, 0x1, RZ ;  /* 0x0000000110107810 */ /* 0x000fc60007ffe0ff */
[----:B--2---:R-:W-:Y:S01]  /*0720*/  FFMA R15, R22, R15, R23 ;  /* 0x0000000f160f7223 */ /* 0x004fe20000000017 */
[----:B------:R-:W-:Y:S01]  /*0730*/  BAR.SYNC.DEFER_BLOCKING 0x0 ;  /* 0x0000000000007b1d */ /* 0x000fe20000010000 */
[----:B------:R-:W-:Y:S02]  /*0740*/  ISETP.NE.AND P0, PT, R16, RZ, PT ;  /* 0x000000ff1000720c */ /* 0x000fe40003f05270 */
[----:B------:R-:W-:Y:S02]  /*0750*/  IADD3 R19, PT, PT, R19, 0x20, RZ ;  /* 0x0000002013137810 */ /* 0x000fe40007ffe0ff */
[----:B------:R-:W-:Y:S02]  /*0760*/  IADD3 R18, PT, PT, R18, 0x20, RZ ;  /* 0x0000002012127810 */ /* 0x000fe40007ffe0ff */
[----:B------:R-:W-:Y:S02]  /*0770*/  IADD3 R7, PT, PT, R7, 0x20, RZ ;  /* 0x0000002007077810 */ /* 0x000fe40007ffe0ff */
[----:B------:R-:W-:Y:S01]  /*0780*/  LEA R17, R6, R17, 0x5 ;  /* 0x0000001106117211 */ /* 0x000fe200078e28ff */
[----:B0-----:R-:W-:-:S04]  /*0790*/  FFMA R8, R8, R25, R15 ;  /* 0x0000001908087223 */ /* 0x001fc8000000000f */
[----:B---3--:R-:W-:-:S04]  /*07a0*/  FFMA R8, R27, R9, R8 ;  /* 0x000000091b087223 */ /* 0x008fc80000000008 */
[----:B----4-:R-:W-:-:S04]  /*07b0*/  FFMA R13, R13, R10, R8 ;  /* 0x0000000a0d0d7223 */ /* 0x010fc80000000008 */
[----:B-----5:R-:W-:Y:S01]  /*07c0*/  FFMA R23, R12, R11, R13 ;  /* 0x0000000b0c177223 */ /* 0x020fe2000000000d */
[----:B------:R-:W-:Y:S06]  /*07d0*/  @P0 BRA `(.L_x_1) ;  /* 0xfffffff800800947 */ /* 0x000fec000383ffff */
.L_x_0:
[----:B------:R-:W-:-:S04]  /*07e0*/  VIMNMX R3, PT, PT, R20, R21, !PT ;  /* 0x0000001514037248 */ /* 0x000fc80007fe0100 */
[----:B------:R-:W-:-:S13]  /*07f0*/  ISETP.GE.AND P0, PT, R3, R6, PT ;  /* 0x000000060300720c */ /* 0x000fda0003f06270 */
[----:B------:R-:W-:Y:S05]  /*0800*/  @P0 EXIT ;  /* 0x000000000000094d */ /* 0x000fea0003800000 */
[----:B------:R-:W0:Y:S01]  /*0810*/  LDC.64 R2, c[0x0][0x390] ;  /* 0x0000e400ff027b82 */ /* 0x000e220000000a00 */
[----:B------:R-:W-:-:S04]  /*0820*/  IMAD R21, R20, R6, R21 ;  /* 0x0000000614157224 */ /* 0x000fc800078e0215 */
[----:B0-----:R-:W-:-:S05]  /*0830*/  IMAD.WIDE R2, R21, 0x4, R2 ;  /* 0x0000000415027825 */ /* 0x001fca00078e0202 */
[----:B------:R-:W-:Y:S01]  /*0840*/  STG.E desc[UR8][R2.64], R23 ;  /* 0x0000001702007986 */ /* 0x000fe2000c101908 */
[----:B------:R-:W-:Y:S05]  /*0850*/  EXIT ;  /* 0x000000000000794d */ /* 0x000fea0003800000 */
.L_x_2:
[----:B------:R-:W-:-:S00]  /*0860*/  BRA `(.L_x_2) ;  /* 0xfffffffc00fc7947 */ /* 0x000fc0000383ffff */
[----:B------:R-:W-:-:S00]  /*0870*/  NOP ;  /* 0x0000000000007918 */ /* 0x000fc00000000000 */
        /* <DEDUP_REMOVED lines=8> */
.L_x_3:


//--------------------- .nv.shared._Z21matrixMulSharedMemoryPfS_S_i --------------------------
	.section	.nv.shared._Z21matrixMulSharedMemoryPfS_S_i,"aw",@nobits
	.sectionflags	@""
	.align	4
.nv.shared._Z21matrixMulSharedMemoryPfS_S_i:
	.zero		9216


//--------------------- .nv.shared.reserved.0     --------------------------
	.section	.nv.shared.reserved.0,"aw",@nobits
	.weak		__nv_reservedSMEM_offset_0_alias
	.size		__nv_reservedSMEM_offset_0_alias, 0, 64
	.other		__nv_reservedSMEM_offset_0_alias,@"STO_CUDA_RESERVED_SHARED STV_DEFAULT"
__nv_reservedSMEM_offset_0_alias:
	.zero		0
	.zero		64


//--------------------- .nv.constant0._Z21matrixMulSharedMemoryPfS_S_i --------------------------
	.section	.nv.constant0._Z21matrixMulSharedMemoryPfS_S_i,"a",@progbits
	.sectionflags	@""
	.align	4
.nv.constant0._Z21matrixMulSharedMemoryPfS_S_i:
	.zero		924


//--------------------- SYMBOLS --------------------------

	.type		.nv.reservedSmem.offset0,@object
	.size		.nv.reservedSmem.offset0,0x4
	.type		.nv.reservedSmem.cap,@object
	.size		.nv.reservedSmem.cap,0x4
